	.headerflags	@"EF_CUDA_TEXMODE_UNIFIED EF_CUDA_64BIT_ADDRESS EF_CUDA_ACCELERATORS EF_CUDA_SM90 EF_CUDA_VIRTUAL_SM(EF_CUDA_SM90)"
	.elftype	@"ET_EXEC"


//--------------------- .nv.info                  --------------------------
	.section	.nv.info,"",@"SHT_CUDA_INFO"
	.align	4


	//----- nvinfo : EIATTR_REGCOUNT
	.align		4
        /*0000*/ 	.byte	0x04, 0x2f
        /*0002*/ 	.short	(.L_1 - .L_0)
	.align		4
.L_0:
        /*0004*/ 	.word	index@(triton_poi_fused_convolution_0)
        /*0008*/ 	.word	0x0000000c


	//----- nvinfo : EIATTR_MIN_STACK_SIZE
	.align		4
.L_1:
        /*000c*/ 	.byte	0x04, 0x12
        /*000e*/ 	.short	(.L_3 - .L_2)
	.align		4
.L_2:
        /*0010*/ 	.word	index@(triton_poi_fused_convolution_0)
        /*0014*/ 	.word	0x00000000


	//----- nvinfo : EIATTR_FRAME_SIZE
	.align		4
.L_3:
        /*0018*/ 	.byte	0x04, 0x11
        /*001a*/ 	.short	(.L_5 - .L_4)
	.align		4
.L_4:
        /*001c*/ 	.word	index@(triton_poi_fused_convolution_0)
        /*0020*/ 	.word	0x00000000


	//----- nvinfo : EIATTR_MIN_STACK_SIZE
	.align		4
.L_5:
        /*0024*/ 	.byte	0x04, 0x12
        /*0026*/ 	.short	(.L_7 - .L_6)
	.align		4
.L_6:
        /*0028*/ 	.word	index@(triton_poi_fused_convolution_0)
        /*002c*/ 	.word	0x00000000
.L_7:


//--------------------- .nv.info.triton_poi_fused_convolution_0 --------------------------
	.section	.nv.info.triton_poi_fused_convolution_0,"",@"SHT_CUDA_INFO"
	.sectionflags	@""
	.align	4


	//----- nvinfo : EIATTR_CUDA_API_VERSION
	.align		4
        /*0000*/ 	.byte	0x04, 0x37
        /*0002*/ 	.short	(.L_9 - .L_8)
.L_8:
        /*0004*/ 	.word	0x0000007c


	//----- nvinfo : EIATTR_KPARAM_INFO
	.align		4
.L_9:
        /*0008*/ 	.byte	0x04, 0x17
        /*000a*/ 	.short	(.L_11 - .L_10)
.L_10:
        /*000c*/ 	.word	0x00000000
        /*0010*/ 	.short	0x0002
        /*0012*/ 	.short	0x0010
        /*0014*/ 	.byte	0x00, 0xf0, 0x11, 0x00


	//----- nvinfo : EIATTR_KPARAM_INFO
	.align		4
.L_11:
        /*0018*/ 	.byte	0x04, 0x17
        /*001a*/ 	.short	(.L_13 - .L_12)
.L_12:
        /*001c*/ 	.word	0x00000000
        /*0020*/ 	.short	0x0001
        /*0022*/ 	.short	0x0008
        /*0024*/ 	.byte	0x00, 0xf4, 0x21, 0x00


	//----- nvinfo : EIATTR_KPARAM_INFO
	.align		4
.L_13:
        /*0028*/ 	.byte	0x04, 0x17
        /*002a*/ 	.short	(.L_15 - .L_14)
.L_14:
        /*002c*/ 	.word	0x00000000
        /*0030*/ 	.short	0x0000
        /*0032*/ 	.short	0x0000
        /*0034*/ 	.byte	0x00, 0xf4, 0x21, 0x00


	//----- nvinfo : EIATTR_SPARSE_MMA_MASK
	.align		4
.L_15:
        /*0038*/ 	.byte	0x03, 0x50
        /*003a*/ 	.short	0x0000


	//----- nvinfo : EIATTR_MAXREG_COUNT
	.align		4
        /*003c*/ 	.byte	0x03, 0x1b
        /*003e*/ 	.short	0x00ff


	//----- nvinfo : EIATTR_EXIT_INSTR_OFFSETS
	.align		4
        /*0040*/ 	.byte	0x04, 0x1c
        /*0042*/ 	.short	(.L_17 - .L_16)


	//   ....[0]....
.L_16:
        /*0044*/ 	.word	0x00000170


	//----- nvinfo : EIATTR_REQNTID
	.align		4
.L_17:
        /*0048*/ 	.byte	0x04, 0x10
        /*004a*/ 	.short	(.L_19 - .L_18)
.L_18:
        /*004c*/ 	.word	0x00000080
        /*0050*/ 	.word	0x00000001
        /*0054*/ 	.word	0x00000001


	//----- nvinfo : EIATTR_CBANK_PARAM_SIZE
	.align		4
.L_19:
        /*0058*/ 	.byte	0x03, 0x19
        /*005a*/ 	.short	0x0014


	//----- nvinfo : EIATTR_PARAM_CBANK
	.align		4
        /*005c*/ 	.byte	0x04, 0x0a
        /*005e*/ 	.short	(.L_21 - .L_20)
	.align		4
.L_20:
        /*0060*/ 	.word	index@(.nv.constant0.triton_poi_fused_convolution_0)
        /*0064*/ 	.short	0x0210
        /*0066*/ 	.short	0x0014


	//----- nvinfo : EIATTR_SW_WAR
	.align		4
.L_21:
        /*0068*/ 	.byte	0x04, 0x36
        /*006a*/ 	.short	(.L_23 - .L_22)
.L_22:
        /*006c*/ 	.word	0x00000008
.L_23:


//--------------------- .nv.callgraph             --------------------------
	.section	.nv.callgraph,"",@"SHT_CUDA_CALLGRAPH"
	.align	4
	.sectionentsize	8
	.align		4
        /*0000*/ 	.word	0x00000000
	.align		4
        /*0004*/ 	.word	0xffffffff
	.align		4
        /*0008*/ 	.word	0x00000000
	.align		4
        /*000c*/ 	.word	0xfffffffe
	.align		4
        /*0010*/ 	.word	0x00000000
	.align		4
        /*0014*/ 	.word	0xfffffffd
	.align		4
        /*0018*/ 	.word	0x00000000
	.align		4
        /*001c*/ 	.word	0xfffffffc


//--------------------- .text.triton_poi_fused_convolution_0 --------------------------
	.section	.text.triton_poi_fused_convolution_0,"ax",@progbits
	.align	128
        .global         triton_poi_fused_convolution_0
        .type           triton_poi_fused_convolution_0,@function
        .size           triton_poi_fused_convolution_0,(.L_x_1 - triton_poi_fused_convolution_0)
        .other          triton_poi_fused_convolution_0,@"STO_CUDA_ENTRY STV_DEFAULT"
triton_poi_fused_convolution_0:
.text.triton_poi_fused_convolution_0:
[----:B------:R-:W-:Y:S01]  /*0000*/  LDC R1, c[0x0][0x28] ;  /* 0x00000a00ff017b82 */ /* 0x000fe20000000800 */
[----:B------:R-:W1:Y:S07]  /*0010*/  S2R R0, SR_TID.X ;  /* 0x0000000000007919 */ /* 0x000e6e0000002100 */
[----:B------:R-:W2:Y:S01]  /*0020*/  LDC.64 R4, c[0x0][0x218] ;  /* 0x00008600ff047b82 */ /* 0x000ea20000000a00 */
[----:B------:R-:W-:Y:S01]  /*0030*/  ULDC.64 UR4, c[0x0][0x208] ;  /* 0x0000820000047ab9 */ /* 0x000fe20000000a00 */
[----:B------:R-:W3:Y:S06]  /*0040*/  S2R R7, SR_CTAID.X ;  /* 0x0000000000077919 */ /* 0x000eec0000002500 */
[----:B------:R-:W4:Y:S01]  /*0050*/  LDC.64 R2, c[0x0][0x210] ;  /* 0x00008400ff027b82 */ /* 0x000f220000000a00 */
[----:B-1----:R-:W-:Y:S01]  /*0060*/  IMAD.SHL.U32 R0, R0, 0x2, RZ ;  /* 0x0000000200007824 */ /* 0x002fe200078e00ff */
[----:B---3--:R-:W-:-:S04]  /*0070*/  SHF.R.S32.HI R6, RZ, 0x17, R7 ;  /* 0x00000017ff067819 */ /* 0x008fc80000011407 */
[----:B------:R-:W-:Y:S02]  /*0080*/  LOP3.LUT R0, R0, 0xfe, RZ, 0xc0, !PT ;  /* 0x000000fe00007812 */ /* 0x000fe400078ec0ff */
[----:B------:R-:W-:-:S03]  /*0090*/  SGXT R6, R6, 0x1 ;  /* 0x000000010606781a */ /* 0x000fc60000000200 */
[----:B------:R-:W-:-:S04]  /*00a0*/  IMAD R7, R7, 0x100, R0 ;  /* 0x0000010007077824 */ /* 0x000fc800078e0200 */
[----:B----4-:R-:W-:Y:S01]  /*00b0*/  IMAD.WIDE R2, R7, 0x4, R2 ;  /* 0x0000000407027825 */ /* 0x010fe200078e0202 */
[----:B------:R-:W-:-:S04]  /*00c0*/  LEA.HI R6, R6, R7, RZ, 0xc ;  /* 0x0000000706067211 */ /* 0x000fc800078f60ff */
[----:B------:R-:W-:-:S04]  /*00d0*/  SHF.R.S32.HI R6, RZ, 0xc, R6 ;  /* 0x0000000cff067819 */ /* 0x000fc80000011406 */
[----:B------:R-:W-:-:S04]  /*00e0*/  LEA.HI R0, R6, R6, RZ, 0x2 ;  /* 0x0000000606007211 */ /* 0x000fc800078f10ff */
[----:B------:R-:W-:-:S05]  /*00f0*/  LOP3.LUT R9, R0, 0xfffffffc, RZ, 0xc0, !PT ;  /* 0xfffffffc00097812 */ /* 0x000fca00078ec0ff */
[----:B------:R-:W-:Y:S02]  /*0100*/  IMAD.IADD R9, R6, 0x1, -R9 ;  /* 0x0000000106097824 */ /* 0x000fe400078e0a09 */
[----:B------:R-:W3:Y:S02]  /*0110*/  LDG.E.64 R6, desc[UR4][R2.64] ;  /* 0x0000000402067981 */ /* 0x000ee4000c1e1b00 */
[----:B--2---:R-:W-:-:S06]  /*0120*/  IMAD.WIDE R4, R9, 0x4, R4 ;  /* 0x0000000409047825 */ /* 0x004fcc00078e0204 */
[----:B------:R-:W3:Y:S02]  /*0130*/  LDG.E.EL R4, desc[UR4][R4.64] ;  /* 0x0000000404047981 */ /* 0x000ee4000c2e1900 */
[--C-:B---3--:R-:W-:Y:S01]  /*0140*/  FADD R6, R6, R4.reuse ;  /* 0x0000000406067221 */ /* 0x108fe20000000000 */
[----:B------:R-:W-:-:S05]  /*0150*/  FADD R7, R7, R4 ;  /* 0x0000000407077221 */ /* 0x000fca0000000000 */
[----:B------:R-:W-:Y:S01]  /*0160*/  STG.E.64 desc[UR4][R2.64], R6 ;  /* 0x0000000602007986 */ /* 0x000fe2000c101b04 */
[----:B------:R-:W-:Y:S05]  /*0170*/  EXIT ;  /* 0x000000000000794d */ /* 0x000fea0003800000 */
.L_x_0:
[----:B------:R-:W-:-:S00]  /*0180*/  BRA `(.L_x_0) ;  /* 0xfffffffc00fc7947 */ /* 0x000fc0000383ffff */
[----:B------:R-:W-:-:S00]  /*0190*/  NOP ;  /* 0x0000000000007918 */ /* 0x000fc00000000000 */
        /* <DEDUP_REMOVED lines=14> */
.L_x_1:


//--------------------- .nv.constant0.triton_poi_fused_convolution_0 --------------------------
	.section	.nv.constant0.triton_poi_fused_convolution_0,"a",@progbits
	.sectionflags	@""
	.align	4
.nv.constant0.triton_poi_fused_convolution_0:
	.zero		548
